//
// Generated by NVIDIA NVVM Compiler
//
// Compiler Build ID: CL-36424714
// Cuda compilation tools, release 13.0, V13.0.88
// Based on NVVM 20.0.0
//

.version 9.0
.target sm_100
.address_size 64

	// .globl	_Z16correlate_kernelPfS_S_
.const .align 4 .b8 d_ax_size[12];
.const .align 4 .b8 d_ay_size[12];
.const .align 4 .b8 d_aout_size[12];

.visible .entry _Z16correlate_kernelPfS_S_(
	.param .u64 .ptr .align 1 _Z16correlate_kernelPfS_S__param_0,
	.param .u64 .ptr .align 1 _Z16correlate_kernelPfS_S__param_1,
	.param .u64 .ptr .align 1 _Z16correlate_kernelPfS_S__param_2
)
{
	.reg .pred 	%p<14>;
	.reg .b32 	%r<69>;
	.reg .b32 	%f<121>;
	.reg .b64 	%rd<28>;

	ld.param.u64 	%rd8, [_Z16correlate_kernelPfS_S__param_0];
	ld.param.u64 	%rd9, [_Z16correlate_kernelPfS_S__param_1];
	cvta.to.global.u64 	%rd1, %rd9;
	cvta.to.global.u64 	%rd2, %rd8;
	ld.const.u32 	%r1, [d_ay_size];
	ld.const.u32 	%r2, [d_ay_size+4];
	ld.const.u32 	%r3, [d_ay_size+8];
	ld.const.u32 	%r36, [d_aout_size];
	ld.const.u32 	%r4, [d_aout_size+4];
	ld.const.u32 	%r5, [d_aout_size+8];
	mov.u32 	%r37, %tid.x;
	mov.u32 	%r38, %ctaid.x;
	mov.u32 	%r39, %ntid.x;
	mad.lo.s32 	%r6, %r38, %r39, %r37;
	mul.lo.s32 	%r40, %r4, %r36;
	mul.lo.s32 	%r41, %r40, %r5;
	setp.ge.s32 	%p1, %r6, %r41;
	@%p1 bra 	$L__BB0_20;
	mul.lo.s32 	%r7, %r5, %r4;
	min.s32 	%r42, %r1, %r2;
	mov.f32 	%f119, 0f00000000;
	min.s32 	%r43, %r42, %r3;
	setp.lt.s32 	%p2, %r43, 1;
	@%p2 bra 	$L__BB0_19;
	ld.const.u32 	%r8, [d_ax_size+4];
	ld.const.u32 	%r9, [d_ax_size+8];
	div.s32 	%r17, %r6, %r7;
	mul.lo.s32 	%r45, %r17, %r7;
	sub.s32 	%r46, %r6, %r45;
	and.b32  	%r10, %r3, 15;
	and.b32  	%r11, %r3, 7;
	and.b32  	%r12, %r3, 2147483632;
	and.b32  	%r13, %r3, 3;
	neg.s32 	%r14, %r12;
	add.s64 	%rd3, %rd2, 32;
	add.s64 	%rd4, %rd1, 32;
	div.s32 	%r16, %r46, %r5;
	mul.lo.s32 	%r47, %r16, %r5;
	sub.s32 	%r15, %r46, %r47;
	mov.b32 	%r61, 0;
	mov.f32 	%f119, 0f00000000;
$L__BB0_3:
	add.s32 	%r49, %r61, %r17;
	mad.lo.s32 	%r19, %r49, %r8, %r16;
	mov.b32 	%r62, 0;
$L__BB0_4:
	setp.lt.u32 	%p3, %r3, 16;
	add.s32 	%r51, %r19, %r62;
	mad.lo.s32 	%r21, %r51, %r9, %r15;
	mad.lo.s32 	%r52, %r61, %r2, %r62;
	mul.lo.s32 	%r22, %r52, %r3;
	mov.b32 	%r67, 0;
	@%p3 bra 	$L__BB0_7;
	mov.u32 	%r63, %r22;
	mov.u32 	%r64, %r21;
	mov.u32 	%r65, %r14;
$L__BB0_6:
	.pragma "nounroll";
	mul.wide.s32 	%rd10, %r64, 4;
	add.s64 	%rd11, %rd3, %rd10;
	mul.wide.s32 	%rd12, %r63, 4;
	add.s64 	%rd13, %rd4, %rd12;
	ld.global.f32 	%f21, [%rd11+-32];
	ld.global.f32 	%f22, [%rd13+-32];
	fma.rn.f32 	%f23, %f21, %f22, %f119;
	ld.global.f32 	%f24, [%rd11+-28];
	ld.global.f32 	%f25, [%rd13+-28];
	fma.rn.f32 	%f26, %f24, %f25, %f23;
	ld.global.f32 	%f27, [%rd11+-24];
	ld.global.f32 	%f28, [%rd13+-24];
	fma.rn.f32 	%f29, %f27, %f28, %f26;
	ld.global.f32 	%f30, [%rd11+-20];
	ld.global.f32 	%f31, [%rd13+-20];
	fma.rn.f32 	%f32, %f30, %f31, %f29;
	ld.global.f32 	%f33, [%rd11+-16];
	ld.global.f32 	%f34, [%rd13+-16];
	fma.rn.f32 	%f35, %f33, %f34, %f32;
	ld.global.f32 	%f36, [%rd11+-12];
	ld.global.f32 	%f37, [%rd13+-12];
	fma.rn.f32 	%f38, %f36, %f37, %f35;
	ld.global.f32 	%f39, [%rd11+-8];
	ld.global.f32 	%f40, [%rd13+-8];
	fma.rn.f32 	%f41, %f39, %f40, %f38;
	ld.global.f32 	%f42, [%rd11+-4];
	ld.global.f32 	%f43, [%rd13+-4];
	fma.rn.f32 	%f44, %f42, %f43, %f41;
	ld.global.f32 	%f45, [%rd11];
	ld.global.f32 	%f46, [%rd13];
	fma.rn.f32 	%f47, %f45, %f46, %f44;
	ld.global.f32 	%f48, [%rd11+4];
	ld.global.f32 	%f49, [%rd13+4];
	fma.rn.f32 	%f50, %f48, %f49, %f47;
	ld.global.f32 	%f51, [%rd11+8];
	ld.global.f32 	%f52, [%rd13+8];
	fma.rn.f32 	%f53, %f51, %f52, %f50;
	ld.global.f32 	%f54, [%rd11+12];
	ld.global.f32 	%f55, [%rd13+12];
	fma.rn.f32 	%f56, %f54, %f55, %f53;
	ld.global.f32 	%f57, [%rd11+16];
	ld.global.f32 	%f58, [%rd13+16];
	fma.rn.f32 	%f59, %f57, %f58, %f56;
	ld.global.f32 	%f60, [%rd11+20];
	ld.global.f32 	%f61, [%rd13+20];
	fma.rn.f32 	%f62, %f60, %f61, %f59;
	ld.global.f32 	%f63, [%rd11+24];
	ld.global.f32 	%f64, [%rd13+24];
	fma.rn.f32 	%f65, %f63, %f64, %f62;
	ld.global.f32 	%f66, [%rd11+28];
	ld.global.f32 	%f67, [%rd13+28];
	fma.rn.f32 	%f119, %f66, %f67, %f65;
	add.s32 	%r65, %r65, 16;
	add.s32 	%r64, %r64, 16;
	add.s32 	%r63, %r63, 16;
	setp.ne.s32 	%p4, %r65, 0;
	mov.u32 	%r67, %r12;
	@%p4 bra 	$L__BB0_6;
$L__BB0_7:
	setp.eq.s32 	%p5, %r10, 0;
	@%p5 bra 	$L__BB0_17;
	add.s32 	%r53, %r10, -1;
	setp.lt.u32 	%p6, %r53, 7;
	@%p6 bra 	$L__BB0_10;
	add.s32 	%r54, %r21, %r67;
	add.s32 	%r55, %r67, %r22;
	mul.wide.s32 	%rd14, %r54, 4;
	add.s64 	%rd15, %rd2, %rd14;
	ld.global.f32 	%f69, [%rd15];
	mul.wide.s32 	%rd16, %r55, 4;
	add.s64 	%rd17, %rd1, %rd16;
	ld.global.f32 	%f70, [%rd17];
	fma.rn.f32 	%f71, %f69, %f70, %f119;
	ld.global.f32 	%f72, [%rd15+4];
	ld.global.f32 	%f73, [%rd17+4];
	fma.rn.f32 	%f74, %f72, %f73, %f71;
	ld.global.f32 	%f75, [%rd15+8];
	ld.global.f32 	%f76, [%rd17+8];
	fma.rn.f32 	%f77, %f75, %f76, %f74;
	ld.global.f32 	%f78, [%rd15+12];
	ld.global.f32 	%f79, [%rd17+12];
	fma.rn.f32 	%f80, %f78, %f79, %f77;
	ld.global.f32 	%f81, [%rd15+16];
	ld.global.f32 	%f82, [%rd17+16];
	fma.rn.f32 	%f83, %f81, %f82, %f80;
	ld.global.f32 	%f84, [%rd15+20];
	ld.global.f32 	%f85, [%rd17+20];
	fma.rn.f32 	%f86, %f84, %f85, %f83;
	ld.global.f32 	%f87, [%rd15+24];
	ld.global.f32 	%f88, [%rd17+24];
	fma.rn.f32 	%f89, %f87, %f88, %f86;
	ld.global.f32 	%f90, [%rd15+28];
	ld.global.f32 	%f91, [%rd17+28];
	fma.rn.f32 	%f119, %f90, %f91, %f89;
	add.s32 	%r67, %r67, 8;
$L__BB0_10:
	setp.eq.s32 	%p7, %r11, 0;
	@%p7 bra 	$L__BB0_17;
	add.s32 	%r56, %r11, -1;
	setp.lt.u32 	%p8, %r56, 3;
	@%p8 bra 	$L__BB0_13;
	add.s32 	%r57, %r21, %r67;
	add.s32 	%r58, %r67, %r22;
	mul.wide.s32 	%rd18, %r57, 4;
	add.s64 	%rd19, %rd2, %rd18;
	ld.global.f32 	%f93, [%rd19];
	mul.wide.s32 	%rd20, %r58, 4;
	add.s64 	%rd21, %rd1, %rd20;
	ld.global.f32 	%f94, [%rd21];
	fma.rn.f32 	%f95, %f93, %f94, %f119;
	ld.global.f32 	%f96, [%rd19+4];
	ld.global.f32 	%f97, [%rd21+4];
	fma.rn.f32 	%f98, %f96, %f97, %f95;
	ld.global.f32 	%f99, [%rd19+8];
	ld.global.f32 	%f100, [%rd21+8];
	fma.rn.f32 	%f101, %f99, %f100, %f98;
	ld.global.f32 	%f102, [%rd19+12];
	ld.global.f32 	%f103, [%rd21+12];
	fma.rn.f32 	%f119, %f102, %f103, %f101;
	add.s32 	%r67, %r67, 4;
$L__BB0_13:
	setp.eq.s32 	%p9, %r13, 0;
	@%p9 bra 	$L__BB0_17;
	setp.eq.s32 	%p10, %r13, 1;
	add.s32 	%r59, %r21, %r67;
	add.s32 	%r60, %r67, %r22;
	mul.wide.s32 	%rd22, %r59, 4;
	add.s64 	%rd5, %rd2, %rd22;
	ld.global.f32 	%f104, [%rd5];
	mul.wide.s32 	%rd23, %r60, 4;
	add.s64 	%rd6, %rd1, %rd23;
	ld.global.f32 	%f105, [%rd6];
	fma.rn.f32 	%f119, %f104, %f105, %f119;
	@%p10 bra 	$L__BB0_17;
	setp.eq.s32 	%p11, %r13, 2;
	ld.global.f32 	%f106, [%rd5+4];
	ld.global.f32 	%f107, [%rd6+4];
	fma.rn.f32 	%f119, %f106, %f107, %f119;
	@%p11 bra 	$L__BB0_17;
	ld.global.f32 	%f108, [%rd5+8];
	ld.global.f32 	%f109, [%rd6+8];
	fma.rn.f32 	%f119, %f108, %f109, %f119;
$L__BB0_17:
	add.s32 	%r62, %r62, 1;
	setp.ne.s32 	%p12, %r62, %r2;
	@%p12 bra 	$L__BB0_4;
	add.s32 	%r61, %r61, 1;
	setp.ne.s32 	%p13, %r61, %r1;
	@%p13 bra 	$L__BB0_3;
$L__BB0_19:
	ld.param.u64 	%rd27, [_Z16correlate_kernelPfS_S__param_2];
	cvta.to.global.u64 	%rd24, %rd27;
	mul.wide.s32 	%rd25, %r6, 4;
	add.s64 	%rd26, %rd24, %rd25;
	st.global.f32 	[%rd26], %f119;
$L__BB0_20:
	ret;

}


// ===== COMPILED SASS (sm_100) =====

	.target	sm_100

	.elftype	@"ET_EXEC"


//--------------------- .note.nv.tkinfo           --------------------------
	.section	.note.nv.tkinfo,"",@"SHT_NOTE"
	.sectionflags	@"SHF_NOTE_NV_TKINFO"
	.tkinfo
        /*0018*/ 	.word	0x00000002
        /*0030*/ 	.string	""
        /*0030*/ 	.string	"ptxas"
        /*0030*/ 	.string	"Cuda compilation tools, release 13.0, V13.0.88"
        /*0030*/ 	.string	"Build cuda_13.0.r13.0/compiler.36424714_0"
        /*0030*/ 	.string	"-arch sm_100 -m 64 "



//--------------------- .note.nv.cuinfo           --------------------------
	.section	.note.nv.cuinfo,"",@"SHT_NOTE"
	.sectionflags	@"SHF_NOTE_NV_CUINFO"
        /*0018*/ 	.short	0x0002
        /*001a*/ 	.short	0x0064
        /*001c*/ 	.short	0x0082
	.zero		2


//--------------------- .nv.info                  --------------------------
	.section	.nv.info,"",@"SHT_CUDA_INFO"
	.align	4


	//----- nvinfo : EIATTR_REGCOUNT
	.align		4
        /*0000*/ 	.byte	0x04, 0x2f
        /*0002*/ 	.short	(.L_4 - .L_3)
	.align		4
.L_3:
        /*0004*/ 	.word	index@(_Z16correlate_kernelPfS_S_)
        /*0008*/ 	.word	0x00000020


	//----- nvinfo : EIATTR_FRAME_SIZE
	.align		4
.L_4:
        /*000c*/ 	.byte	0x04, 0x11
        /*000e*/ 	.short	(.L_6 - .L_5)
	.align		4
.L_5:
        /*0010*/ 	.word	index@(_Z16correlate_kernelPfS_S_)
        /*0014*/ 	.word	0x00000000


	//----- nvinfo : EIATTR_MIN_STACK_SIZE
	.align		4
.L_6:
        /*0018*/ 	.byte	0x04, 0x12
        /*001a*/ 	.short	(.L_8 - .L_7)
	.align		4
.L_7:
        /*001c*/ 	.word	index@(_Z16correlate_kernelPfS_S_)
        /*0020*/ 	.word	0x00000000
.L_8:


//--------------------- .nv.compat                --------------------------
	.section	.nv.compat,"",@"SHT_CUDA_COMPAT_INFO"
	.align	4
        /*0000*/ 	.byte	0x02, 0x09, 0x00, 0x00, 0x02, 0x02, 0x01, 0x00, 0x02, 0x05, 0x05, 0x00, 0x03, 0x07, 0x01, 0x01
        /*0010*/ 	.byte	0x02, 0x03, 0x00, 0x00, 0x02, 0x06, 0x01, 0x00, 0x04, 0x0b, 0x08, 0x00, 0x09, 0x00, 0x00, 0x00
        /*0020*/ 	.byte	0x00, 0x00, 0x00, 0x00


//--------------------- .nv.info._Z16correlate_kernelPfS_S_ --------------------------
	.section	.nv.info._Z16correlate_kernelPfS_S_,"",@"SHT_CUDA_INFO"
	.sectionflags	@""
	.align	4


	//----- nvinfo : EIATTR_CUDA_API_VERSION
	.align		4
        /*0000*/ 	.byte	0x04, 0x37
        /*0002*/ 	.short	(.L_10 - .L_9)
.L_9:
        /*0004*/ 	.word	0x00000082


	//----- nvinfo : EIATTR_KPARAM_INFO
	.align		4
.L_10:
        /*0008*/ 	.byte	0x04, 0x17
        /*000a*/ 	.short	(.L_12 - .L_11)
.L_11:
        /*000c*/ 	.word	0x00000000
        /*0010*/ 	.short	0x0002
        /*0012*/ 	.short	0x0010
        /*0014*/ 	.byte	0x00, 0xf5, 0x21, 0x00


	//----- nvinfo : EIATTR_KPARAM_INFO
	.align		4
.L_12:
        /*0018*/ 	.byte	0x04, 0x17
        /*001a*/ 	.short	(.L_14 - .L_13)
.L_13:
        /*001c*/ 	.word	0x00000000
        /*0020*/ 	.short	0x0001
        /*0022*/ 	.short	0x0008
        /*0024*/ 	.byte	0x00, 0xf5, 0x21, 0x00


	//----- nvinfo : EIATTR_KPARAM_INFO
	.align		4
.L_14:
        /*0028*/ 	.byte	0x04, 0x17
        /*002a*/ 	.short	(.L_16 - .L_15)
.L_15:
        /*002c*/ 	.word	0x00000000
        /*0030*/ 	.short	0x0000
        /*0032*/ 	.short	0x0000
        /*0034*/ 	.byte	0x00, 0xf5, 0x21, 0x00


	//----- nvinfo : EIATTR_SPARSE_MMA_MASK
	.align		4
.L_16:
        /*0038*/ 	.byte	0x03, 0x50
        /*003a*/ 	.short	0x0000


	//----- nvinfo : EIATTR_MAXREG_COUNT
	.align		4
        /*003c*/ 	.byte	0x03, 0x1b
        /*003e*/ 	.short	0x00ff


	//----- nvinfo : EIATTR_MERCURY_ISA_VERSION
	.align		4
        /*0040*/ 	.byte	0x03, 0x5f
        /*0042*/ 	.short	0x0101


	//----- nvinfo : EIATTR_VRC_CTA_INIT_COUNT
	.align		4
        /*0044*/ 	.byte	0x02, 0x4a
	.zero		1
	.zero		1


	//----- nvinfo : EIATTR_EXIT_INSTR_OFFSETS
	.align		4
        /*0048*/ 	.byte	0x04, 0x1c
        /*004a*/ 	.short	(.L_18 - .L_17)


	//   ....[0]....
.L_17:
        /*004c*/ 	.word	0x000000a0


	//   ....[1]....
        /*0050*/ 	.word	0x00000f90


	//----- nvinfo : EIATTR_CBANK_PARAM_SIZE
	.align		4
.L_18:
        /*0054*/ 	.byte	0x03, 0x19
        /*0056*/ 	.short	0x0018


	//----- nvinfo : EIATTR_PARAM_CBANK
	.align		4
        /*0058*/ 	.byte	0x04, 0x0a
        /*005a*/ 	.short	(.L_20 - .L_19)
	.align		4
.L_19:
        /*005c*/ 	.word	index@(.nv.constant0._Z16correlate_kernelPfS_S_)
        /*0060*/ 	.short	0x0380
        /*0062*/ 	.short	0x0018


	//----- nvinfo : EIATTR_SW_WAR
	.align		4
.L_20:
        /*0064*/ 	.byte	0x04, 0x36
        /*0066*/ 	.short	(.L_22 - .L_21)
.L_21:
        /*0068*/ 	.word	0x00000008
.L_22:


//--------------------- .nv.callgraph             --------------------------
	.section	.nv.callgraph,"",@"SHT_CUDA_CALLGRAPH"
	.align	4
	.sectionentsize	8
	.align		4
        /*0000*/ 	.word	0x00000000
	.align		4
        /*0004*/ 	.word	0xffffffff
	.align		4
        /*0008*/ 	.word	0x00000000
	.align		4
        /*000c*/ 	.word	0xfffffffe
	.align		4
        /*0010*/ 	.word	0x00000000
	.align		4
        /*0014*/ 	.word	0xfffffffd
	.align		4
        /*0018*/ 	.word	0x00000000
	.align		4
        /*001c*/ 	.word	0xfffffffc


//--------------------- .nv.constant3             --------------------------
	.section	.nv.constant3,"a",@progbits
	.align	4
.nv.constant3:
	.type		d_ax_size,@object
	.size		d_ax_size,(d_ay_size - d_ax_size)
d_ax_size:
	.zero		12
	.type		d_ay_size,@object
	.size		d_ay_size,(d_aout_size - d_ay_size)
d_ay_size:
	.zero		12
	.type		d_aout_size,@object
	.size		d_aout_size,(.L_2 - d_aout_size)
d_aout_size:
	.zero		12
.L_2:


//--------------------- .text._Z16correlate_kernelPfS_S_ --------------------------
	.section	.text._Z16correlate_kernelPfS_S_,"ax",@progbits
	.align	128
        .global         _Z16correlate_kernelPfS_S_
        .type           _Z16correlate_kernelPfS_S_,@function
        .size           _Z16correlate_kernelPfS_S_,(.L_x_9 - _Z16correlate_kernelPfS_S_)
        .other          _Z16correlate_kernelPfS_S_,@"STO_CUDA_ENTRY STV_DEFAULT"
_Z16correlate_kernelPfS_S_:
.text._Z16correlate_kernelPfS_S_:
[----:B------:R-:W-:Y:S01]  /*0000*/  LDC R1, c[0x0][0x37c] ;  /* 0x0000df00ff017b82 */ /* 0x000fe20000000800 */
[----:B------:R-:W0:Y:S07]  /*0010*/  S2R R0, SR_TID.X ;  /* 0x0000000000007919 */ /* 0x000e2e0000002100 */
[----:B------:R-:W0:Y:S01]  /*0020*/  S2UR UR5, SR_CTAID.X ;  /* 0x00000000000579c3 */ /* 0x000e220000002500 */
[----:B------:R-:W1:Y:S07]  /*0030*/  LDCU.64 UR10, c[0x3][0x18] ;  /* 0x00c00300ff0a77ac */ /* 0x000e6e0008000a00 */
[----:B------:R-:W0:Y:S08]  /*0040*/  LDC R3, c[0x0][0x360] ;  /* 0x0000d800ff037b82 */ /* 0x000e300000000800 */
[----:B------:R-:W2:Y:S01]  /*0050*/  LDC R5, c[0x3][0x20] ;  /* 0x00c00800ff057b82 */ /* 0x000ea20000000800 */
[----:B-1----:R-:W-:Y:S01]  /*0060*/  UIMAD UR4, UR11, UR10, URZ ;  /* 0x0000000a0b0472a4 */ /* 0x002fe2000f8e02ff */
[----:B0-----:R-:W-:-:S05]  /*0070*/  IMAD R0, R3, UR5, R0 ;  /* 0x0000000503007c24 */ /* 0x001fca000f8e0200 */
[----:B--2---:R-:W-:-:S05]  /*0080*/  IMAD R3, R5, UR4, RZ ;  /* 0x0000000405037c24 */ /* 0x004fca000f8e02ff */
[----:B------:R-:W-:-:S13]  /*0090*/  ISETP.GE.AND P0, PT, R0, R3, PT ;  /* 0x000000030000720c */ /* 0x000fda0003f06270 */
[----:B------:R-:W-:Y:S05]  /*00a0*/  @P0 EXIT ;  /* 0x000000000000094d */ /* 0x000fea0003800000 */
[----:B------:R-:W0:Y:S01]  /*00b0*/  LDC.64 R8, c[0x3][0x10] ;  /* 0x00c00400ff087b82 */ /* 0x000e220000000a00 */
[----:B------:R-:W0:Y:S01]  /*00c0*/  LDCU UR4, c[0x3][0xc] ;  /* 0x00c00180ff0477ac */ /* 0x000e220008000800 */
[----:B------:R-:W-:Y:S01]  /*00d0*/  HFMA2 R12, -RZ, RZ, 0, 0 ;  /* 0x00000000ff0c7431 */ /* 0x000fe200000001ff */
[----:B------:R-:W1:Y:S01]  /*00e0*/  LDCU.64 UR16, c[0x0][0x358] ;  /* 0x00006b00ff1077ac */ /* 0x000e620008000a00 */
[----:B0-----:R-:W-:-:S04]  /*00f0*/  VIMNMX3 R8, R8, UR4, R9, PT ;  /* 0x0000000408087c0f */ /* 0x001fc8000b800109 */
[----:B------:R-:W-:-:S13]  /*0100*/  ISETP.GE.AND P0, PT, R8, 0x1, PT ;  /* 0x000000010800780c */ /* 0x000fda0003f06270 */
[----:B-1----:R-:W-:Y:S05]  /*0110*/  @!P0 BRA `(.L_x_0) ;  /* 0x0000000c00908947 */ /* 0x002fea0003800000 */
[----:B------:R-:W-:Y:S01]  /*0120*/  IMAD R7, R5, UR11, RZ ;  /* 0x0000000b05077c24 */ /* 0x000fe2000f8e02ff */
[----:B------:R-:W0:Y:S01]  /*0130*/  LDCU.128 UR12, c[0x0][0x380] ;  /* 0x00007000ff0c77ac */ /* 0x000e220008000c00 */
[----:B------:R-:W-:-:S03]  /*0140*/  MOV R12, RZ ;  /* 0x000000ff000c7202 */ /* 0x000fc60000000f00 */
[----:B------:R-:W-:Y:S01]  /*0150*/  IABS R11, R7 ;  /* 0x00000007000b7213 */ /* 0x000fe20000000000 */
[----:B------:R-:W-:-:S03]  /*0160*/  UMOV UR4, URZ ;  /* 0x000000ff00047c82 */ /* 0x000fc60008000000 */
[----:B------:R-:W1:Y:S01]  /*0170*/  I2F.RP R4, R11 ;  /* 0x0000000b00047306 */ /* 0x000e620000209400 */
[----:B0-----:R-:W-:Y:S02]  /*0180*/  UIADD3 UR9, UP0, UPT, UR12, 0x20, URZ ;  /* 0x000000200c097890 */ /* 0x001fe4000ff1e0ff */
[----:B------:R-:W-:Y:S02]  /*0190*/  UIADD3 UR7, UP1, UPT, UR14, 0x20, URZ ;  /* 0x000000200e077890 */ /* 0x000fe4000ff3e0ff */
[----:B------:R-:W-:-:S03]  /*01a0*/  UIADD3.X UR10, UPT, UPT, URZ, UR13, URZ, UP0, !UPT ;  /* 0x0000000dff0a7290 */ /* 0x000fc600087fe4ff */
[----:B-1----:R-:W0:Y:S01]  /*01b0*/  MUFU.RCP R4, R4 ;  /* 0x0000000400047308 */ /* 0x002e220000001000 */
[----:B------:R-:W-:Y:S01]  /*01c0*/  UIADD3.X UR8, UPT, UPT, URZ, UR15, URZ, UP1, !UPT ;  /* 0x0000000fff087290 */ /* 0x000fe20008ffe4ff */
[----:B0-----:R-:W-:Y:S02]  /*01d0*/  IADD3 R2, PT, PT, R4, 0xffffffe, RZ ;  /* 0x0ffffffe04027810 */ /* 0x001fe40007ffe0ff */
[----:B------:R-:W-:-:S04]  /*01e0*/  IABS R4, R0 ;  /* 0x0000000000047213 */ /* 0x000fc80000000000 */
[----:B------:R0:W1:Y:S02]  /*01f0*/  F2I.FTZ.U32.TRUNC.NTZ R3, R2 ;  /* 0x0000000200037305 */ /* 0x000064000021f000 */
[----:B0-----:R-:W-:Y:S01]  /*0200*/  IMAD.MOV.U32 R2, RZ, RZ, RZ ;  /* 0x000000ffff027224 */ /* 0x001fe200078e00ff */
[----:B-1----:R-:W-:-:S05]  /*0210*/  IADD3 R6, PT, PT, RZ, -R3, RZ ;  /* 0x80000003ff067210 */ /* 0x002fca0007ffe0ff */
[----:B------:R-:W-:Y:S01]  /*0220*/  IMAD R13, R6, R11, RZ ;  /* 0x0000000b060d7224 */ /* 0x000fe200078e02ff */
[----:B------:R-:W-:-:S03]  /*0230*/  IABS R6, R7 ;  /* 0x0000000700067213 */ /* 0x000fc60000000000 */
[----:B------:R-:W-:Y:S01]  /*0240*/  IMAD.HI.U32 R3, R3, R13, R2 ;  /* 0x0000000d03037227 */ /* 0x000fe200078e0002 */
[----:B------:R-:W-:Y:S02]  /*0250*/  IABS R2, R5 ;  /* 0x0000000500027213 */ /* 0x000fe40000000000 */
[----:B------:R-:W-:Y:S02]  /*0260*/  IADD3 R8, PT, PT, RZ, -R6, RZ ;  /* 0x80000006ff087210 */ /* 0x000fe40007ffe0ff */
[----:B------:R-:W0:Y:S01]  /*0270*/  I2F.RP R6, R2 ;  /* 0x0000000200067306 */ /* 0x000e220000209400 */
[----:B------:R-:W-:-:S04]  /*0280*/  IMAD.HI.U32 R3, R3, R4, RZ ;  /* 0x0000000403037227 */ /* 0x000fc800078e00ff */
[----:B------:R-:W-:-:S05]  /*0290*/  IMAD R4, R3, R8, R4 ;  /* 0x0000000803047224 */ /* 0x000fca00078e0204 */
[----:B------:R-:W-:Y:S01]  /*02a0*/  ISETP.GT.U32.AND P2, PT, R11, R4, PT ;  /* 0x000000040b00720c */ /* 0x000fe20003f44070 */
[----:B0-----:R-:W0:-:S12]  /*02b0*/  MUFU.RCP R6, R6 ;  /* 0x0000000600067308 */ /* 0x001e180000001000 */
[-C--:B------:R-:W-:Y:S02]  /*02c0*/  @!P2 IADD3 R4, PT, PT, R4, -R11.reuse, RZ ;  /* 0x8000000b0404a210 */ /* 0x080fe40007ffe0ff */
[----:B------:R-:W-:Y:S02]  /*02d0*/  @!P2 IADD3 R3, PT, PT, R3, 0x1, RZ ;  /* 0x000000010303a810 */ /* 0x000fe40007ffe0ff */
[----:B------:R-:W-:Y:S02]  /*02e0*/  ISETP.GE.U32.AND P0, PT, R4, R11, PT ;  /* 0x0000000b0400720c */ /* 0x000fe40003f06070 */
[----:B------:R-:W-:Y:S02]  /*02f0*/  LOP3.LUT R4, R0, R7, RZ, 0x3c, !PT ;  /* 0x0000000700047212 */ /* 0x000fe400078e3cff */
[----:B------:R-:W-:Y:S01]  /*0300*/  ISETP.NE.AND P2, PT, R7, RZ, PT ;  /* 0x000000ff0700720c */ /* 0x000fe20003f45270 */
[----:B0-----:R-:W-:Y:S01]  /*0310*/  VIADD R10, R6, 0xffffffe ;  /* 0x0ffffffe060a7836 */ /* 0x001fe20000000000 */
[----:B------:R-:W-:-:S03]  /*0320*/  ISETP.GE.AND P1, PT, R4, RZ, PT ;  /* 0x000000ff0400720c */ /* 0x000fc60003f26270 */
[----:B------:R0:W1:Y:S04]  /*0330*/  F2I.FTZ.U32.TRUNC.NTZ R11, R10 ;  /* 0x0000000a000b7305 */ /* 0x000068000021f000 */
[----:B------:R-:W-:Y:S02]  /*0340*/  @P0 IADD3 R3, PT, PT, R3, 0x1, RZ ;  /* 0x0000000103030810 */ /* 0x000fe40007ffe0ff */
[----:B0-----:R-:W-:-:S04]  /*0350*/  MOV R10, RZ ;  /* 0x000000ff000a7202 */ /* 0x001fc80000000f00 */
[----:B------:R-:W-:Y:S02]  /*0360*/  @!P1 IADD3 R3, PT, PT, -R3, RZ, RZ ;  /* 0x000000ff03039210 */ /* 0x000fe40007ffe1ff */
[----:B------:R-:W-:Y:S01]  /*0370*/  @!P2 LOP3.LUT R3, RZ, R7, RZ, 0x33, !PT ;  /* 0x00000007ff03a212 */ /* 0x000fe200078e33ff */
[----:B-1----:R-:W-:-:S03]  /*0380*/  IMAD.MOV R13, RZ, RZ, -R11 ;  /* 0x000000ffff0d7224 */ /* 0x002fc600078e0a0b */
[----:B------:R-:W-:-:S05]  /*0390*/  IADD3 R4, PT, PT, -R3, RZ, RZ ;  /* 0x000000ff03047210 */ /* 0x000fca0007ffe1ff */
[----:B------:R-:W-:Y:S02]  /*03a0*/  IMAD R8, R7, R4, R0 ;  /* 0x0000000407087224 */ /* 0x000fe400078e0200 */
[----:B------:R-:W-:-:S03]  /*03b0*/  IMAD R7, R13, R2, RZ ;  /* 0x000000020d077224 */ /* 0x000fc600078e02ff */
[----:B------:R-:W-:Y:S01]  /*03c0*/  IABS R4, R8 ;  /* 0x0000000800047213 */ /* 0x000fe20000000000 */
[----:B------:R-:W-:-:S03]  /*03d0*/  IMAD.HI.U32 R10, R11, R7, R10 ;  /* 0x000000070b0a7227 */ /* 0x000fc600078e000a */
[----:B------:R-:W-:-:S05]  /*03e0*/  MOV R7, R4 ;  /* 0x0000000400077202 */ /* 0x000fca0000000f00 */
[----:B------:R-:W-:-:S04]  /*03f0*/  IMAD.HI.U32 R4, R10, R7, RZ ;  /* 0x000000070a047227 */ /* 0x000fc800078e00ff */
[----:B------:R-:W-:-:S04]  /*0400*/  IMAD.MOV R6, RZ, RZ, -R4 ;  /* 0x000000ffff067224 */ /* 0x000fc800078e0a04 */
[----:B------:R-:W-:Y:S01]  /*0410*/  IMAD R7, R2, R6, R7 ;  /* 0x0000000602077224 */ /* 0x000fe200078e0207 */
[----:B------:R-:W-:-:S04]  /*0420*/  LOP3.LUT R6, R9, 0x7ffffff0, RZ, 0xc0, !PT ;  /* 0x7ffffff009067812 */ /* 0x000fc800078ec0ff */
[----:B------:R-:W-:Y:S02]  /*0430*/  ISETP.GT.U32.AND P2, PT, R2, R7, PT ;  /* 0x000000070200720c */ /* 0x000fe40003f44070 */
[----:B------:R-:W-:-:S11]  /*0440*/  IADD3 R10, PT, PT, -R6, RZ, RZ ;  /* 0x000000ff060a7210 */ /* 0x000fd60007ffe1ff */
[-C--:B------:R-:W-:Y:S02]  /*0450*/  @!P2 IADD3 R7, PT, PT, R7, -R2.reuse, RZ ;  /* 0x800000020707a210 */ /* 0x080fe40007ffe0ff */
[----:B------:R-:W-:Y:S02]  /*0460*/  @!P2 IADD3 R4, PT, PT, R4, 0x1, RZ ;  /* 0x000000010404a810 */ /* 0x000fe40007ffe0ff */
[----:B------:R-:W-:Y:S02]  /*0470*/  ISETP.GE.U32.AND P0, PT, R7, R2, PT ;  /* 0x000000020700720c */ /* 0x000fe40003f06070 */
[----:B------:R-:W-:Y:S02]  /*0480*/  LOP3.LUT R2, R8, R5, RZ, 0x3c, !PT ;  /* 0x0000000508027212 */ /* 0x000fe400078e3cff */
[----:B------:R-:W-:Y:S02]  /*0490*/  ISETP.NE.AND P2, PT, R5, RZ, PT ;  /* 0x000000ff0500720c */ /* 0x000fe40003f45270 */
[----:B------:R-:W-:-:S02]  /*04a0*/  ISETP.GE.AND P1, PT, R2, RZ, PT ;  /* 0x000000ff0200720c */ /* 0x000fc40003f26270 */
[----:B------:R-:W-:-:S05]  /*04b0*/  LOP3.LUT R7, R9, 0x7, RZ, 0xc0, !PT ;  /* 0x0000000709077812 */ /* 0x000fca00078ec0ff */
[----:B------:R-:W-:-:S06]  /*04c0*/  @P0 IADD3 R4, PT, PT, R4, 0x1, RZ ;  /* 0x0000000104040810 */ /* 0x000fcc0007ffe0ff */
[----:B------:R-:W-:Y:S01]  /*04d0*/  @!P1 IMAD.MOV R4, RZ, RZ, -R4 ;  /* 0x000000ffff049224 */ /* 0x000fe200078e0a04 */
[----:B------:R-:W-:-:S04]  /*04e0*/  @!P2 LOP3.LUT R4, RZ, R5, RZ, 0x33, !PT ;  /* 0x00000005ff04a212 */ /* 0x000fc800078e33ff */
[----:B------:R-:W-:-:S05]  /*04f0*/  IADD3 R2, PT, PT, -R4, RZ, RZ ;  /* 0x000000ff04027210 */ /* 0x000fca0007ffe1ff */
[----:B------:R-:W-:Y:S01]  /*0500*/  IMAD R5, R5, R2, R8 ;  /* 0x0000000205057224 */ /* 0x000fe200078e0208 */
[C---:B------:R-:W-:Y:S02]  /*0510*/  LOP3.LUT R8, R9.reuse, 0x3, RZ, 0xc0, !PT ;  /* 0x0000000309087812 */ /* 0x040fe400078ec0ff */
[----:B------:R-:W-:-:S07]  /*0520*/  LOP3.LUT R9, R9, 0xf, RZ, 0xc0, !PT ;  /* 0x0000000f09097812 */ /* 0x000fce00078ec0ff */
.L_x_7:
[----:B------:R-:W0:Y:S01]  /*0530*/  LDCU UR5, c[0x3][0x4] ;  /* 0x00c00080ff0577ac */ /* 0x000e220008000800 */
[----:B------:R-:W-:-:S04]  /*0540*/  VIADD R11, R3, UR4 ;  /* 0x00000004030b7c36 */ /* 0x000fc80008000000 */
[----:B0-----:R-:W-:Y:S01]  /*0550*/  IMAD R11, R11, UR5, R4 ;  /* 0x000000050b0b7c24 */ /* 0x001fe2000f8e0204 */
[----:B------:R-:W-:-:S06]  /*0560*/  UMOV UR5, URZ ;  /* 0x000000ff00057c82 */ /* 0x000fcc0008000000 */
.L_x_6:
[----:B------:R-:W0:Y:S01]  /*0570*/  LDCU.64 UR14, c[0x3][0x10] ;  /* 0x00c00200ff0e77ac */ /* 0x000e220008000a00 */
[----:B------:R-:W-:Y:S01]  /*0580*/  IADD3 R2, PT, PT, R11, UR5, RZ ;  /* 0x000000050b027c10 */ /* 0x000fe2000fffe0ff */
[----:B------:R-:W-:Y:S01]  /*0590*/  HFMA2 R13, -RZ, RZ, 0, 0 ;  /* 0x00000000ff0d7431 */ /* 0x000fe200000001ff */
[----:B------:R-:W1:Y:S01]  /*05a0*/  LDCU UR12, c[0x3][0x8] ;  /* 0x00c00100ff0c77ac */ /* 0x000e620008000800 */
[----:B0-----:R-:W-:Y:S02]  /*05b0*/  UISETP.GE.U32.AND UP0, UPT, UR15, 0x10, UPT ;  /* 0x000000100f00788c */ /* 0x001fe4000bf06070 */
[----:B------:R-:W-:Y:S02]  /*05c0*/  UIMAD UR6, UR4, UR14, UR5 ;  /* 0x0000000e040672a4 */ /* 0x000fe4000f8e0205 */
[----:B------:R-:W-:Y:S01]  /*05d0*/  UIADD3 UR5, UPT, UPT, UR5, 0x1, URZ ;  /* 0x0000000105057890 */ /* 0x000fe2000fffe0ff */
[----:B-1----:R-:W-:Y:S01]  /*05e0*/  IMAD R2, R2, UR12, R5 ;  /* 0x0000000c02027c24 */ /* 0x002fe2000f8e0205 */
[----:B------:R-:W-:-:S02]  /*05f0*/  UIMAD UR6, UR6, UR15, URZ ;  /* 0x0000000f060672a4 */ /* 0x000fc4000f8e02ff */
[----:B------:R-:W-:Y:S01]  /*0600*/  UISETP.NE.AND UP1, UPT, UR5, UR14, UPT ;  /* 0x0000000e0500728c */ /* 0x000fe2000bf25270 */
[----:B------:R-:W-:Y:S10]  /*0610*/  BRA.U !UP0, `(.L_x_1) ;  /* 0x0000000108fc7547 */ /* 0x000ff4000b800000 */
[----:B------:R-:W-:Y:S01]  /*0620*/  MOV R13, UR6 ;  /* 0x00000006000d7c02 */ /* 0x000fe20008000f00 */
[----:B------:R-:W-:Y:S01]  /*0630*/  IMAD.MOV.U32 R19, RZ, RZ, R2 ;  /* 0x000000ffff137224 */ /* 0x000fe200078e0002 */
[----:B------:R-:W-:-:S07]  /*0640*/  MOV R18, R10 ;  /* 0x0000000a00127202 */ /* 0x000fce0000000f00 */
.L_x_2:
[----:B------:R-:W-:Y:S01]  /*0650*/  MOV R16, UR9 ;  /* 0x0000000900107c02 */ /* 0x000fe20008000f00 */
[----:B------:R-:W-:Y:S01]  /*0660*/  IMAD.U32 R14, RZ, RZ, UR7 ;  /* 0x00000007ff0e7e24 */ /* 0x000fe2000f8e00ff */
[----:B------:R-:W-:Y:S02]  /*0670*/  MOV R17, UR10 ;  /* 0x0000000a00117c02 */ /* 0x000fe40008000f00 */
[----:B------:R-:W-:Y:S01]  /*0680*/  MOV R15, UR8 ;  /* 0x00000008000f7c02 */ /* 0x000fe20008000f00 */
[----:B------:R-:W-:-:S04]  /*0690*/  IMAD.WIDE R16, R19, 0x4, R16 ;  /* 0x0000000413107825 */ /* 0x000fc800078e0210 */
[----:B------:R-:W-:Y:S01]  /*06a0*/  IMAD.WIDE R14, R13, 0x4, R14 ;  /* 0x000000040d0e7825 */ /* 0x000fe200078e020e */
[----:B------:R-:W2:Y:S04]  /*06b0*/  LDG.E R23, desc[UR16][R16.64+-0x20] ;  /* 0xffffe01010177981 */ /* 0x000ea8000c1e1900 */
[----:B------:R-:W2:Y:S04]  /*06c0*/  LDG.E R22, desc[UR16][R14.64+-0x20] ;  /* 0xffffe0100e167981 */ /* 0x000ea8000c1e1900 */
[----:B------:R-:W3:Y:S04]  /*06d0*/  LDG.E R25, desc[UR16][R16.64+-0x1c] ;  /* 0xffffe41010197981 */ /* 0x000ee8000c1e1900 */
[----:B------:R-:W3:Y:S04]  /*06e0*/  LDG.E R24, desc[UR16][R14.64+-0x1c] ;  /* 0xffffe4100e187981 */ /* 0x000ee8000c1e1900 */
[----:B------:R-:W4:Y:S04]  /*06f0*/  LDG.E R20, desc[UR16][R16.64+-0x18] ;  /* 0xffffe81010147981 */ /* 0x000f28000c1e1900 */
[----:B------:R-:W4:Y:S04]  /*0700*/  LDG.E R21, desc[UR16][R14.64+-0x18] ;  /* 0xffffe8100e157981 */ /* 0x000f28000c1e1900 */
[----:B------:R-:W5:Y:S04]  /*0710*/  LDG.E R26, desc[UR16][R16.64+0x1c] ;  /* 0x00001c10101a7981 */ /* 0x000f68000c1e1900 */
[----:B------:R-:W5:Y:S01]  /*0720*/  LDG.E R28, desc[UR16][R14.64+0x1c] ;  /* 0x00001c100e1c7981 */ /* 0x000f62000c1e1900 */
[----:B--2---:R-:W-:-:S03]  /*0730*/  FFMA R22, R23, R22, R12 ;  /* 0x0000001617167223 */ /* 0x004fc6000000000c */
[----:B------:R-:W2:Y:S04]  /*0740*/  LDG.E R23, desc[UR16][R16.64+-0x14] ;  /* 0xffffec1010177981 */ /* 0x000ea8000c1e1900 */
[----:B------:R-:W2:Y:S01]  /*0750*/  LDG.E R12, desc[UR16][R14.64+-0x14] ;  /* 0xffffec100e0c7981 */ /* 0x000ea2000c1e1900 */
[----:B---3--:R-:W-:-:S03]  /*0760*/  FFMA R27, R25, R24, R22 ;  /* 0x00000018191b7223 */ /* 0x008fc60000000016 */
[----:B------:R-:W3:Y:S04]  /*0770*/  LDG.E R22, desc[UR16][R16.64+-0x10] ;  /* 0xfffff01010167981 */ /* 0x000ee8000c1e1900 */
[----:B------:R-:W3:Y:S01]  /*0780*/  LDG.E R25, desc[UR16][R14.64+-0x10] ;  /* 0xfffff0100e197981 */ /* 0x000ee2000c1e1900 */
[----:B----4-:R-:W-:-:S03]  /*0790*/  FFMA R24, R20, R21, R27 ;  /* 0x0000001514187223 */ /* 0x010fc6000000001b */
[----:B------:R-:W4:Y:S04]  /*07a0*/  LDG.E R20, desc[UR16][R16.64+-0xc] ;  /* 0xfffff41010147981 */ /* 0x000f28000c1e1900 */
[----:B------:R-:W4:Y:S01]  /*07b0*/  LDG.E R21, desc[UR16][R14.64+-0xc] ;  /* 0xfffff4100e157981 */ /* 0x000f22000c1e1900 */
        /* <DEDUP_REMOVED lines=17> */
[----:B------:R-:W4:Y:S04]  /*08d0*/  LDG.E R21, desc[UR16][R14.64+0xc] ;  /* 0x00000c100e157981 */ /* 0x000f28000c1e1900 */
[----:B------:R-:W5:Y:S01]  /*08e0*/  LDG.E R27, desc[UR16][R14.64+0x18] ;  /* 0x000018100e1b7981 */ /* 0x000f62000c1e1900 */
[----:B--2---:R-:W-:-:S03]  /*08f0*/  FFMA R24, R23, R24, R20 ;  /* 0x0000001817187223 */ /* 0x004fc60000000014 */
[----:B------:R-:W2:Y:S04]  /*0900*/  LDG.E R20, desc[UR16][R16.64+0x10] ;  /* 0x0000101010147981 */ /* 0x000ea8000c1e1900 */
[----:B------:R-:W2:Y:S01]  /*0910*/  LDG.E R23, desc[UR16][R14.64+0x10] ;  /* 0x000010100e177981 */ /* 0x000ea2000c1e1900 */
[----:B---3--:R-:W-:-:S03]  /*0920*/  FFMA R29, R25, R22, R24 ;  /* 0x00000016191d7223 */ /* 0x008fc60000000018 */
[----:B------:R-:W3:Y:S04]  /*0930*/  LDG.E R24, desc[UR16][R16.64+0x14] ;  /* 0x0000141010187981 */ /* 0x000ee8000c1e1900 */
[----:B------:R-:W3:Y:S04]  /*0940*/  LDG.E R25, desc[UR16][R14.64+0x14] ;  /* 0x000014100e197981 */ /* 0x000ee8000c1e1900 */
[----:B------:R-:W5:Y:S01]  /*0950*/  LDG.E R22, desc[UR16][R16.64+0x18] ;  /* 0x0000181010167981 */ /* 0x000f62000c1e1900 */
[----:B------:R-:W-:Y:S01]  /*0960*/  IADD3 R18, PT, PT, R18, 0x10, RZ ;  /* 0x0000001012127810 */ /* 0x000fe20007ffe0ff */
[----:B----4-:R-:W-:-:S03]  /*0970*/  FFMA R21, R12, R21, R29 ;  /* 0x000000150c157223 */ /* 0x010fc6000000001d */
[----:B------:R-:W-:Y:S01]  /*0980*/  ISETP.NE.AND P0, PT, R18, RZ, PT ;  /* 0x000000ff1200720c */ /* 0x000fe20003f05270 */
[----:B------:R-:W-:Y:S01]  /*0990*/  VIADD R13, R13, 0x10 ;  /* 0x000000100d0d7836 */ /* 0x000fe20000000000 */
[----:B------:R-:W-:Y:S01]  /*09a0*/  IADD3 R19, PT, PT, R19, 0x10, RZ ;  /* 0x0000001013137810 */ /* 0x000fe20007ffe0ff */
[----:B--2---:R-:W-:-:S04]  /*09b0*/  FFMA R21, R20, R23, R21 ;  /* 0x0000001714157223 */ /* 0x004fc80000000015 */
[----:B---3--:R-:W-:-:S04]  /*09c0*/  FFMA R21, R24, R25, R21 ;  /* 0x0000001918157223 */ /* 0x008fc80000000015 */
[----:B-----5:R-:W-:-:S04]  /*09d0*/  FFMA R21, R22, R27, R21 ;  /* 0x0000001b16157223 */ /* 0x020fc80000000015 */
[----:B------:R-:W-:Y:S01]  /*09e0*/  FFMA R12, R26, R28, R21 ;  /* 0x0000001c1a0c7223 */ /* 0x000fe20000000015 */
[----:B------:R-:W-:Y:S06]  /*09f0*/  @P0 BRA `(.L_x_2) ;  /* 0xfffffffc00140947 */ /* 0x000fec000383ffff */
[----:B------:R-:W-:-:S07]  /*0a00*/  MOV R13, R6 ;  /* 0x00000006000d7202 */ /* 0x000fce0000000f00 */
.L_x_1:
[----:B------:R-:W-:-:S13]  /*0a10*/  ISETP.NE.AND P0, PT, R9, RZ, PT ;  /* 0x000000ff0900720c */ /* 0x000fda0003f05270 */
[----:B------:R-:W-:Y:S05]  /*0a20*/  @!P0 BRA `(.L_x_3) ;  /* 0x0000000400388947 */ /* 0x000fea0003800000 */
[----:B------:R-:W-:Y:S02]  /*0a30*/  IADD3 R14, PT, PT, R9, -0x1, RZ ;  /* 0xffffffff090e7810 */ /* 0x000fe40007ffe0ff */
[----:B------:R-:W-:Y:S02]  /*0a40*/  ISETP.NE.AND P1, PT, R7, RZ, PT ;  /* 0x000000ff0700720c */ /* 0x000fe40003f25270 */
[----:B------:R-:W-:-:S13]  /*0a50*/  ISETP.GE.U32.AND P0, PT, R14, 0x7, PT ;  /* 0x000000070e00780c */ /* 0x000fda0003f06070 */
[----:B------:R-:W-:Y:S05]  /*0a60*/  @!P0 BRA `(.L_x_4) ;  /* 0x00000000007c8947 */ /* 0x000fea0003800000 */
[----:B------:R-:W0:Y:S01]  /*0a70*/  LDC.64 R14, c[0x0][0x380] ;  /* 0x0000e000ff0e7b82 */ /* 0x000e220000000a00 */
[----:B------:R-:W-:Y:S01]  /*0a80*/  IADD3 R19, PT, PT, R2, R13, RZ ;  /* 0x0000000d02137210 */ /* 0x000fe20007ffe0ff */
[----:B------:R-:W-:-:S06]  /*0a90*/  VIADD R21, R13, UR6 ;  /* 0x000000060d157c36 */ /* 0x000fcc0008000000 */
[----:B------:R-:W1:Y:S01]  /*0aa0*/  LDC.64 R16, c[0x0][0x388] ;  /* 0x0000e200ff107b82 */ /* 0x000e620000000a00 */
[----:B0-----:R-:W-:-:S05]  /*0ab0*/  IMAD.WIDE R14, R19, 0x4, R14 ;  /* 0x00000004130e7825 */ /* 0x001fca00078e020e */
[----:B------:R-:W2:Y:S01]  /*0ac0*/  LDG.E R23, desc[UR16][R14.64+0x4] ;  /* 0x000004100e177981 */ /* 0x000ea2000c1e1900 */
[----:B-1----:R-:W-:-:S03]  /*0ad0*/  IMAD.WIDE R16, R21, 0x4, R16 ;  /* 0x0000000415107825 */ /* 0x002fc600078e0210 */
[----:B------:R-:W3:Y:S04]  /*0ae0*/  LDG.E R18, desc[UR16][R14.64+0x8] ;  /* 0x000008100e127981 */ /* 0x000ee8000c1e1900 */
[----:B------:R-:W4:Y:S04]  /*0af0*/  LDG.E R21, desc[UR16][R14.64] ;  /* 0x000000100e157981 */ /* 0x000f28000c1e1900 */
[----:B------:R-:W4:Y:S04]  /*0b00*/  LDG.E R20, desc[UR16][R16.64] ;  /* 0x0000001010147981 */ /* 0x000f28000c1e1900 */
[----:B------:R-:W2:Y:S04]  /*0b10*/  LDG.E R22, desc[UR16][R16.64+0x4] ;  /* 0x0000041010167981 */ /* 0x000ea8000c1e1900 */
[----:B------:R-:W3:Y:S04]  /*0b20*/  LDG.E R19, desc[UR16][R16.64+0x8] ;  /* 0x0000081010137981 */ /* 0x000ee8000c1e1900 */
[----:B------:R-:W5:Y:S04]  /*0b30*/  LDG.E R24, desc[UR16][R16.64+0x10] ;  /* 0x0000101010187981 */ /* 0x000f68000c1e1900 */
[----:B------:R-:W5:Y:S04]  /*0b40*/  LDG.E R29, desc[UR16][R16.64+0x14] ;  /* 0x00001410101d7981 */ /* 0x000f68000c1e1900 */
[----:B------:R-:W5:Y:S04]  /*0b50*/  LDG.E R27, desc[UR16][R16.64+0x18] ;  /* 0x00001810101b7981 */ /* 0x000f68000c1e1900 */
[----:B------:R-:W5:Y:S04]  /*0b60*/  LDG.E R25, desc[UR16][R14.64+0x1c] ;  /* 0x00001c100e197981 */ /* 0x000f68000c1e1900 */
[----:B------:R-:W5:Y:S01]  /*0b70*/  LDG.E R26, desc[UR16][R16.64+0x1c] ;  /* 0x00001c10101a7981 */ /* 0x000f62000c1e1900 */
[----:B----4-:R-:W-:-:S03]  /*0b80*/  FFMA R20, R21, R20, R12 ;  /* 0x0000001415147223 */ /* 0x010fc6000000000c */
[----:B------:R-:W4:Y:S04]  /*0b90*/  LDG.E R12, desc[UR16][R14.64+0xc] ;  /* 0x00000c100e0c7981 */ /* 0x000f28000c1e1900 */
[----:B------:R-:W4:Y:S01]  /*0ba0*/  LDG.E R21, desc[UR16][R16.64+0xc] ;  /* 0x00000c1010157981 */ /* 0x000f22000c1e1900 */
[----:B--2---:R-:W-:-:S03]  /*0bb0*/  FFMA R28, R23, R22, R20 ;  /* 0x00000016171c7223 */ /* 0x004fc60000000014 */
[----:B------:R-:W5:Y:S04]  /*0bc0*/  LDG.E R23, desc[UR16][R14.64+0x10] ;  /* 0x000010100e177981 */ /* 0x000f68000c1e1900 */
[----:B------:R-:W2:Y:S04]  /*0bd0*/  LDG.E R22, desc[UR16][R14.64+0x14] ;  /* 0x000014100e167981 */ /* 0x000ea8000c1e1900 */
[----:B------:R-:W2:Y:S01]  /*0be0*/  LDG.E R20, desc[UR16][R14.64+0x18] ;  /* 0x000018100e147981 */ /* 0x000ea2000c1e1900 */
[----:B---3--:R-:W-:Y:S01]  /*0bf0*/  FFMA R19, R18, R19, R28 ;  /* 0x0000001312137223 */ /* 0x008fe2000000001c */
[----:B------:R-:W-:-:S03]  /*0c00*/  IADD3 R13, PT, PT, R13, 0x8, RZ ;  /* 0x000000080d0d7810 */ /* 0x000fc60007ffe0ff */
[----:B----4-:R-:W-:-:S04]  /*0c10*/  FFMA R12, R12, R21, R19 ;  /* 0x000000150c0c7223 */ /* 0x010fc80000000013 */
[----:B-----5:R-:W-:-:S04]  /*0c20*/  FFMA R23, R23, R24, R12 ;  /* 0x0000001817177223 */ /* 0x020fc8000000000c */
[----:B--2---:R-:W-:-:S04]  /*0c30*/  FFMA R23, R22, R29, R23 ;  /* 0x0000001d16177223 */ /* 0x004fc80000000017 */
[----:B------:R-:W-:-:S04]  /*0c40*/  FFMA R20, R20, R27, R23 ;  /* 0x0000001b14147223 */ /* 0x000fc80000000017 */
[----:B------:R-:W-:-:S07]  /*0c50*/  FFMA R12, R25, R26, R20 ;  /* 0x0000001a190c7223 */ /* 0x000fce0000000014 */
.L_x_4:
        /* <DEDUP_REMOVED lines=13> */
[----:B------:R-:W2:Y:S04]  /*0d30*/  LDG.E R18, desc[UR16][R14.64] ;  /* 0x000000100e127981 */ /* 0x000ea8000c1e1900 */
[----:B------:R-:W4:Y:S04]  /*0d40*/  LDG.E R21, desc[UR16][R16.64+0x4] ;  /* 0x0000041010157981 */ /* 0x000f28000c1e1900 */
[----:B------:R-:W4:Y:S04]  /*0d50*/  LDG.E R20, desc[UR16][R14.64+0x4] ;  /* 0x000004100e147981 */ /* 0x000f28000c1e1900 */
[----:B------:R-:W3:Y:S04]  /*0d60*/  LDG.E R22, desc[UR16][R14.64+0x8] ;  /* 0x000008100e167981 */ /* 0x000ee8000c1e1900 */
[----:B------:R-:W5:Y:S04]  /*0d70*/  LDG.E R25, desc[UR16][R16.64+0xc] ;  /* 0x00000c1010197981 */ /* 0x000f68000c1e1900 */
[----:B------:R-:W5:Y:S01]  /*0d80*/  LDG.E R24, desc[UR16][R14.64+0xc] ;  /* 0x00000c100e187981 */ /* 0x000f62000c1e1900 */
[----:B------:R-:W-:Y:S01]  /*0d90*/  IADD3 R13, PT, PT, R13, 0x4, RZ ;  /* 0x000000040d0d7810 */ /* 0x000fe20007ffe0ff */
[----:B--2---:R-:W-:-:S04]  /*0da0*/  FFMA R18, R19, R18, R12 ;  /* 0x0000001213127223 */ /* 0x004fc8000000000c */
[----:B----4-:R-:W-:-:S04]  /*0db0*/  FFMA R18, R21, R20, R18 ;  /* 0x0000001415127223 */ /* 0x010fc80000000012 */
[----:B---3--:R-:W-:-:S04]  /*0dc0*/  FFMA R18, R23, R22, R18 ;  /* 0x0000001617127223 */ /* 0x008fc80000000012 */
[----:B-----5:R-:W-:-:S07]  /*0dd0*/  FFMA R12, R25, R24, R18 ;  /* 0x00000018190c7223 */ /* 0x020fce0000000012 */
.L_x_5:
[----:B------:R-:W-:Y:S05]  /*0de0*/  @!P1 BRA `(.L_x_3) ;  /* 0x0000000000489947 */ /* 0x000fea0003800000 */
[----:B------:R-:W0:Y:S01]  /*0df0*/  LDC.64 R14, c[0x0][0x380] ;  /* 0x0000e000ff0e7b82 */ /* 0x000e220000000a00 */
[----:B------:R-:W-:Y:S02]  /*0e00*/  IADD3 R19, PT, PT, R2, R13, RZ ;  /* 0x0000000d02137210 */ /* 0x000fe40007ffe0ff */
[----:B------:R-:W-:-:S05]  /*0e10*/  IADD3 R13, PT, PT, R13, UR6, RZ ;  /* 0x000000060d0d7c10 */ /* 0x000fca000fffe0ff */
[----:B------:R-:W1:Y:S01]  /*0e20*/  LDC.64 R16, c[0x0][0x388] ;  /* 0x0000e200ff107b82 */ /* 0x000e620000000a00 */
[----:B0-----:R-:W-:-:S04]  /*0e30*/  IMAD.WIDE R14, R19, 0x4, R14 ;  /* 0x00000004130e7825 */ /* 0x001fc800078e020e */
[----:B-1----:R-:W-:Y:S02]  /*0e40*/  IMAD.WIDE R16, R13, 0x4, R16 ;  /* 0x000000040d107825 */ /* 0x002fe400078e0210 */
[----:B------:R-:W2:Y:S04]  /*0e50*/  LDG.E R13, desc[UR16][R14.64] ;  /* 0x000000100e0d7981 */ /* 0x000ea8000c1e1900 */
[----:B------:R-:W2:Y:S01]  /*0e60*/  LDG.E R2, desc[UR16][R16.64] ;  /* 0x0000001010027981 */ /* 0x000ea2000c1e1900 */
[----:B------:R-:W-:Y:S01]  /*0e70*/  ISETP.NE.AND P0, PT, R8, 0x1, PT ;  /* 0x000000010800780c */ /* 0x000fe20003f05270 */
[----:B--2---:R-:W-:-:S12]  /*0e80*/  FFMA R12, R13, R2, R12 ;  /* 0x000000020d0c7223 */ /* 0x004fd8000000000c */
[----:B------:R-:W-:Y:S05]  /*0e90*/  @!P0 BRA `(.L_x_3) ;  /* 0x00000000001c8947 */ /* 0x000fea0003800000 */
[----:B------:R-:W-:Y:S01]  /*0ea0*/  ISETP.NE.AND P0, PT, R8, 0x2, PT ;  /* 0x000000020800780c */ /* 0x000fe20003f05270 */
[----:B------:R-:W2:Y:S04]  /*0eb0*/  LDG.E R13, desc[UR16][R14.64+0x4] ;  /* 0x000004100e0d7981 */ /* 0x000ea8000c1e1900 */
[----:B------:R-:W2:Y:S08]  /*0ec0*/  LDG.E R2, desc[UR16][R16.64+0x4] ;  /* 0x0000041010027981 */ /* 0x000eb0000c1e1900 */
[----:B------:R-:W3:Y:S04]  /*0ed0*/  @P0 LDG.E R19, desc[UR16][R14.64+0x8] ;  /* 0x000008100e130981 */ /* 0x000ee8000c1e1900 */
[----:B------:R-:W3:Y:S01]  /*0ee0*/  @P0 LDG.E R18, desc[UR16][R16.64+0x8] ;  /* 0x0000081010120981 */ /* 0x000ee2000c1e1900 */
[----:B--2---:R-:W-:-:S04]  /*0ef0*/  FFMA R12, R13, R2, R12 ;  /* 0x000000020d0c7223 */ /* 0x004fc8000000000c */
[----:B---3--:R-:W-:-:S07]  /*0f00*/  @P0 FFMA R12, R19, R18, R12 ;  /* 0x00000012130c0223 */ /* 0x008fce000000000c */
.L_x_3:
[----:B------:R-:W-:Y:S05]  /*0f10*/  BRA.U UP1, `(.L_x_6) ;  /* 0xfffffff501947547 */ /* 0x000fea000b83ffff */
[----:B------:R-:W0:Y:S01]  /*0f20*/  LDCU UR5, c[0x3][0xc] ;  /* 0x00c00180ff0577ac */ /* 0x000e220008000800 */
[----:B------:R-:W-:-:S04]  /*0f30*/  UIADD3 UR4, UPT, UPT, UR4, 0x1, URZ ;  /* 0x0000000104047890 */ /* 0x000fc8000fffe0ff */
[----:B0-----:R-:W-:-:S09]  /*0f40*/  UISETP.NE.AND UP0, UPT, UR4, UR5, UPT ;  /* 0x000000050400728c */ /* 0x001fd2000bf05270 */
[----:B------:R-:W-:Y:S05]  /*0f50*/  BRA.U UP0, `(.L_x_7) ;  /* 0xfffffff500747547 */ /* 0x000fea000b83ffff */
.L_x_0:
[----:B------:R-:W0:Y:S02]  /*0f60*/  LDC.64 R2, c[0x0][0x390] ;  /* 0x0000e400ff027b82 */ /* 0x000e240000000a00 */
[----:B0-----:R-:W-:-:S05]  /*0f70*/  IMAD.WIDE R2, R0, 0x4, R2 ;  /* 0x0000000400027825 */ /* 0x001fca00078e0202 */
[----:B------:R-:W-:Y:S01]  /*0f80*/  STG.E desc[UR16][R2.64], R12 ;  /* 0x0000000c02007986 */ /* 0x000fe2000c101910 */
[----:B------:R-:W-:Y:S05]  /*0f90*/  EXIT ;  /* 0x000000000000794d */ /* 0x000fea0003800000 */
.L_x_8:
[----:B------:R-:W-:-:S00]  /*0fa0*/  BRA `(.L_x_8) ;  /* 0xfffffffc00fc7947 */ /* 0x000fc0000383ffff */
[----:B------:R-:W-:-:S00]  /*0fb0*/  NOP ;  /* 0x0000000000007918 */ /* 0x000fc00000000000 */
        /* <DEDUP_REMOVED lines=12> */
.L_x_9:


//--------------------- .nv.shared.reserved.0     --------------------------
	.section	.nv.shared.reserved.0,"aw",@nobits
	.weak		__nv_reservedSMEM_offset_0_alias
	.size		__nv_reservedSMEM_offset_0_alias, 0, 64
	.other		__nv_reservedSMEM_offset_0_alias,@"STO_CUDA_RESERVED_SHARED STV_DEFAULT"
__nv_reservedSMEM_offset_0_alias:
	.zero		0
	.zero		64


//--------------------- .nv.constant0._Z16correlate_kernelPfS_S_ --------------------------
	.section	.nv.constant0._Z16correlate_kernelPfS_S_,"a",@progbits
	.sectionflags	@""
	.align	4
.nv.constant0._Z16correlate_kernelPfS_S_:
	.zero		920


//--------------------- SYMBOLS --------------------------

	.type		.nv.reservedSmem.offset0,@object
	.size		.nv.reservedSmem.offset0,0x4
